//
// Generated by NVIDIA NVVM Compiler
//
// Compiler Build ID: CL-36424714
// Cuda compilation tools, release 13.0, V13.0.88
// Based on NVVM 20.0.0
//

.version 9.0
.target sm_100
.address_size 64

	// .globl	_Z18matmult_gpu5KerneliiiPdS_S_
// _ZZ18matmult_gpu5KerneliiiPdS_S_E2As has been demoted
// _ZZ18matmult_gpu5KerneliiiPdS_S_E2Bs has been demoted

.visible .entry _Z18matmult_gpu5KerneliiiPdS_S_(
	.param .u32 _Z18matmult_gpu5KerneliiiPdS_S__param_0,
	.param .u32 _Z18matmult_gpu5KerneliiiPdS_S__param_1,
	.param .u32 _Z18matmult_gpu5KerneliiiPdS_S__param_2,
	.param .u64 .ptr .align 1 _Z18matmult_gpu5KerneliiiPdS_S__param_3,
	.param .u64 .ptr .align 1 _Z18matmult_gpu5KerneliiiPdS_S__param_4,
	.param .u64 .ptr .align 1 _Z18matmult_gpu5KerneliiiPdS_S__param_5
)
{
	.reg .pred 	%p<8>;
	.reg .b32 	%r<79>;
	.reg .b64 	%rd<71>;
	.reg .b64 	%fd<200>;
	// demoted variable
	.shared .align 8 .b8 _ZZ18matmult_gpu5KerneliiiPdS_S_E2As[512];
	// demoted variable
	.shared .align 8 .b8 _ZZ18matmult_gpu5KerneliiiPdS_S_E2Bs[512];
	ld.param.u32 	%r33, [_Z18matmult_gpu5KerneliiiPdS_S__param_1];
	ld.param.u32 	%r34, [_Z18matmult_gpu5KerneliiiPdS_S__param_2];
	ld.param.u64 	%rd6, [_Z18matmult_gpu5KerneliiiPdS_S__param_3];
	ld.param.u64 	%rd7, [_Z18matmult_gpu5KerneliiiPdS_S__param_4];
	cvta.to.global.u64 	%rd1, %rd7;
	cvta.to.global.u64 	%rd2, %rd6;
	mov.u32 	%r1, %ctaid.x;
	mov.u32 	%r35, %ctaid.y;
	mov.u32 	%r2, %tid.x;
	mov.u32 	%r3, %tid.y;
	shl.b32 	%r4, %r33, 3;
	shl.b32 	%r5, %r35, 3;
	shr.s32 	%r36, %r34, 31;
	shr.u32 	%r37, %r36, 29;
	add.s32 	%r38, %r34, %r37;
	shr.s32 	%r6, %r38, 3;
	setp.lt.s32 	%p1, %r34, 8;
	mov.f64 	%fd199, 0d0000000000000000;
	@%p1 bra 	$L__BB0_9;
	mul.lo.s32 	%r40, %r1, %r34;
	shl.b32 	%r7, %r40, 3;
	mad.lo.s32 	%r41, %r34, %r2, %r3;
	cvt.u64.u32 	%rd3, %r41;
	shl.b32 	%r42, %r2, 6;
	mov.u32 	%r43, _ZZ18matmult_gpu5KerneliiiPdS_S_E2As;
	add.s32 	%r8, %r43, %r42;
	mad.lo.s32 	%r44, %r33, %r2, %r3;
	cvt.s64.s32 	%rd4, %r44;
	mov.u32 	%r45, _ZZ18matmult_gpu5KerneliiiPdS_S_E2Bs;
	shl.b32 	%r46, %r3, 3;
	add.s32 	%r10, %r45, %r46;
	add.s32 	%r9, %r10, %r42;
	add.s32 	%r47, %r6, -1;
	setp.lt.u32 	%p2, %r47, 3;
	mov.f64 	%fd199, 0d0000000000000000;
	mov.b32 	%r78, 0;
	@%p2 bra 	$L__BB0_4;
	and.b32  	%r48, %r6, 268435452;
	neg.s32 	%r76, %r48;
	add.s32 	%r75, %r5, %r4;
	shl.b32 	%r49, %r33, 4;
	add.s32 	%r74, %r49, %r5;
	mad.lo.s32 	%r73, %r33, 24, %r5;
	add.s32 	%r71, %r7, 16;
	mov.f64 	%fd199, 0d0000000000000000;
	mov.u32 	%r72, %r5;
$L__BB0_3:
	.pragma "nounroll";
	and.b32  	%r78, %r6, 268435452;
	add.s32 	%r50, %r71, -16;
	cvt.s64.s32 	%rd8, %r50;
	cvt.s64.s32 	%rd9, %r72;
	add.s64 	%rd10, %rd8, %rd3;
	shl.b64 	%rd11, %rd10, 3;
	add.s64 	%rd12, %rd2, %rd11;
	ld.global.f64 	%fd14, [%rd12];
	shl.b32 	%r51, %r3, 3;
	add.s32 	%r52, %r8, %r51;
	st.shared.f64 	[%r52], %fd14;
	add.s64 	%rd13, %rd9, %rd4;
	shl.b64 	%rd14, %rd13, 3;
	add.s64 	%rd15, %rd1, %rd14;
	ld.global.f64 	%fd15, [%rd15];
	st.shared.f64 	[%r9], %fd15;
	bar.sync 	0;
	ld.shared.f64 	%fd16, [%r8];
	ld.shared.f64 	%fd17, [%r10];
	fma.rn.f64 	%fd18, %fd16, %fd17, %fd199;
	ld.shared.f64 	%fd19, [%r8+8];
	ld.shared.f64 	%fd20, [%r10+64];
	fma.rn.f64 	%fd21, %fd19, %fd20, %fd18;
	ld.shared.f64 	%fd22, [%r8+16];
	ld.shared.f64 	%fd23, [%r10+128];
	fma.rn.f64 	%fd24, %fd22, %fd23, %fd21;
	ld.shared.f64 	%fd25, [%r8+24];
	ld.shared.f64 	%fd26, [%r10+192];
	fma.rn.f64 	%fd27, %fd25, %fd26, %fd24;
	ld.shared.f64 	%fd28, [%r8+32];
	ld.shared.f64 	%fd29, [%r10+256];
	fma.rn.f64 	%fd30, %fd28, %fd29, %fd27;
	ld.shared.f64 	%fd31, [%r8+40];
	ld.shared.f64 	%fd32, [%r10+320];
	fma.rn.f64 	%fd33, %fd31, %fd32, %fd30;
	ld.shared.f64 	%fd34, [%r8+48];
	ld.shared.f64 	%fd35, [%r10+384];
	fma.rn.f64 	%fd36, %fd34, %fd35, %fd33;
	ld.shared.f64 	%fd37, [%r8+56];
	ld.shared.f64 	%fd38, [%r10+448];
	fma.rn.f64 	%fd39, %fd37, %fd38, %fd36;
	bar.sync 	0;
	add.s32 	%r53, %r71, -8;
	cvt.s64.s32 	%rd16, %r53;
	cvt.s64.s32 	%rd17, %r75;
	add.s64 	%rd18, %rd16, %rd3;
	shl.b64 	%rd19, %rd18, 3;
	add.s64 	%rd20, %rd2, %rd19;
	ld.global.f64 	%fd40, [%rd20];
	st.shared.f64 	[%r52], %fd40;
	add.s64 	%rd21, %rd17, %rd4;
	shl.b64 	%rd22, %rd21, 3;
	add.s64 	%rd23, %rd1, %rd22;
	ld.global.f64 	%fd41, [%rd23];
	st.shared.f64 	[%r9], %fd41;
	bar.sync 	0;
	ld.shared.f64 	%fd42, [%r8];
	ld.shared.f64 	%fd43, [%r10];
	fma.rn.f64 	%fd44, %fd42, %fd43, %fd39;
	ld.shared.f64 	%fd45, [%r8+8];
	ld.shared.f64 	%fd46, [%r10+64];
	fma.rn.f64 	%fd47, %fd45, %fd46, %fd44;
	ld.shared.f64 	%fd48, [%r8+16];
	ld.shared.f64 	%fd49, [%r10+128];
	fma.rn.f64 	%fd50, %fd48, %fd49, %fd47;
	ld.shared.f64 	%fd51, [%r8+24];
	ld.shared.f64 	%fd52, [%r10+192];
	fma.rn.f64 	%fd53, %fd51, %fd52, %fd50;
	ld.shared.f64 	%fd54, [%r8+32];
	ld.shared.f64 	%fd55, [%r10+256];
	fma.rn.f64 	%fd56, %fd54, %fd55, %fd53;
	ld.shared.f64 	%fd57, [%r8+40];
	ld.shared.f64 	%fd58, [%r10+320];
	fma.rn.f64 	%fd59, %fd57, %fd58, %fd56;
	ld.shared.f64 	%fd60, [%r8+48];
	ld.shared.f64 	%fd61, [%r10+384];
	fma.rn.f64 	%fd62, %fd60, %fd61, %fd59;
	ld.shared.f64 	%fd63, [%r8+56];
	ld.shared.f64 	%fd64, [%r10+448];
	fma.rn.f64 	%fd65, %fd63, %fd64, %fd62;
	bar.sync 	0;
	add.s32 	%r54, %r71, 8;
	cvt.s64.s32 	%rd24, %r71;
	cvt.s64.s32 	%rd25, %r74;
	add.s64 	%rd26, %rd24, %rd3;
	shl.b64 	%rd27, %rd26, 3;
	add.s64 	%rd28, %rd2, %rd27;
	ld.global.f64 	%fd66, [%rd28];
	st.shared.f64 	[%r52], %fd66;
	add.s64 	%rd29, %rd25, %rd4;
	shl.b64 	%rd30, %rd29, 3;
	add.s64 	%rd31, %rd1, %rd30;
	ld.global.f64 	%fd67, [%rd31];
	st.shared.f64 	[%r9], %fd67;
	bar.sync 	0;
	ld.shared.f64 	%fd68, [%r8];
	ld.shared.f64 	%fd69, [%r10];
	fma.rn.f64 	%fd70, %fd68, %fd69, %fd65;
	ld.shared.f64 	%fd71, [%r8+8];
	ld.shared.f64 	%fd72, [%r10+64];
	fma.rn.f64 	%fd73, %fd71, %fd72, %fd70;
	ld.shared.f64 	%fd74, [%r8+16];
	ld.shared.f64 	%fd75, [%r10+128];
	fma.rn.f64 	%fd76, %fd74, %fd75, %fd73;
	ld.shared.f64 	%fd77, [%r8+24];
	ld.shared.f64 	%fd78, [%r10+192];
	fma.rn.f64 	%fd79, %fd77, %fd78, %fd76;
	ld.shared.f64 	%fd80, [%r8+32];
	ld.shared.f64 	%fd81, [%r10+256];
	fma.rn.f64 	%fd82, %fd80, %fd81, %fd79;
	ld.shared.f64 	%fd83, [%r8+40];
	ld.shared.f64 	%fd84, [%r10+320];
	fma.rn.f64 	%fd85, %fd83, %fd84, %fd82;
	ld.shared.f64 	%fd86, [%r8+48];
	ld.shared.f64 	%fd87, [%r10+384];
	fma.rn.f64 	%fd88, %fd86, %fd87, %fd85;
	ld.shared.f64 	%fd89, [%r8+56];
	ld.shared.f64 	%fd90, [%r10+448];
	fma.rn.f64 	%fd91, %fd89, %fd90, %fd88;
	bar.sync 	0;
	cvt.s64.s32 	%rd32, %r54;
	cvt.s64.s32 	%rd33, %r73;
	add.s64 	%rd34, %rd32, %rd3;
	shl.b64 	%rd35, %rd34, 3;
	add.s64 	%rd36, %rd2, %rd35;
	ld.global.f64 	%fd92, [%rd36];
	st.shared.f64 	[%r52], %fd92;
	add.s64 	%rd37, %rd33, %rd4;
	shl.b64 	%rd38, %rd37, 3;
	add.s64 	%rd39, %rd1, %rd38;
	ld.global.f64 	%fd93, [%rd39];
	st.shared.f64 	[%r9], %fd93;
	bar.sync 	0;
	ld.shared.f64 	%fd94, [%r8];
	ld.shared.f64 	%fd95, [%r10];
	fma.rn.f64 	%fd96, %fd94, %fd95, %fd91;
	ld.shared.f64 	%fd97, [%r8+8];
	ld.shared.f64 	%fd98, [%r10+64];
	fma.rn.f64 	%fd99, %fd97, %fd98, %fd96;
	ld.shared.f64 	%fd100, [%r8+16];
	ld.shared.f64 	%fd101, [%r10+128];
	fma.rn.f64 	%fd102, %fd100, %fd101, %fd99;
	ld.shared.f64 	%fd103, [%r8+24];
	ld.shared.f64 	%fd104, [%r10+192];
	fma.rn.f64 	%fd105, %fd103, %fd104, %fd102;
	ld.shared.f64 	%fd106, [%r8+32];
	ld.shared.f64 	%fd107, [%r10+256];
	fma.rn.f64 	%fd108, %fd106, %fd107, %fd105;
	ld.shared.f64 	%fd109, [%r8+40];
	ld.shared.f64 	%fd110, [%r10+320];
	fma.rn.f64 	%fd111, %fd109, %fd110, %fd108;
	ld.shared.f64 	%fd112, [%r8+48];
	ld.shared.f64 	%fd113, [%r10+384];
	fma.rn.f64 	%fd114, %fd112, %fd113, %fd111;
	ld.shared.f64 	%fd115, [%r8+56];
	ld.shared.f64 	%fd116, [%r10+448];
	fma.rn.f64 	%fd199, %fd115, %fd116, %fd114;
	bar.sync 	0;
	add.s32 	%r76, %r76, 4;
	shl.b32 	%r55, %r33, 5;
	add.s32 	%r75, %r75, %r55;
	add.s32 	%r74, %r74, %r55;
	add.s32 	%r73, %r73, %r55;
	add.s32 	%r72, %r72, %r55;
	add.s32 	%r71, %r71, 32;
	setp.ne.s32 	%p3, %r76, 0;
	@%p3 bra 	$L__BB0_3;
$L__BB0_4:
	and.b32  	%r30, %r6, 3;
	setp.eq.s32 	%p4, %r30, 0;
	@%p4 bra 	$L__BB0_9;
	setp.eq.s32 	%p5, %r30, 1;
	@%p5 bra 	$L__BB0_7;
	shl.b32 	%r56, %r78, 3;
	add.s32 	%r57, %r56, %r7;
	cvt.s64.s32 	%rd40, %r57;
	mad.lo.s32 	%r58, %r78, %r4, %r5;
	cvt.s64.s32 	%rd41, %r58;
	add.s64 	%rd42, %rd40, %rd3;
	shl.b64 	%rd43, %rd42, 3;
	add.s64 	%rd44, %rd2, %rd43;
	ld.global.f64 	%fd118, [%rd44];
	shl.b32 	%r59, %r3, 3;
	add.s32 	%r60, %r8, %r59;
	st.shared.f64 	[%r60], %fd118;
	add.s64 	%rd45, %rd41, %rd4;
	shl.b64 	%rd46, %rd45, 3;
	add.s64 	%rd47, %rd1, %rd46;
	ld.global.f64 	%fd119, [%rd47];
	st.shared.f64 	[%r9], %fd119;
	bar.sync 	0;
	ld.shared.f64 	%fd120, [%r8];
	ld.shared.f64 	%fd121, [%r10];
	fma.rn.f64 	%fd122, %fd120, %fd121, %fd199;
	ld.shared.f64 	%fd123, [%r8+8];
	ld.shared.f64 	%fd124, [%r10+64];
	fma.rn.f64 	%fd125, %fd123, %fd124, %fd122;
	ld.shared.f64 	%fd126, [%r8+16];
	ld.shared.f64 	%fd127, [%r10+128];
	fma.rn.f64 	%fd128, %fd126, %fd127, %fd125;
	ld.shared.f64 	%fd129, [%r8+24];
	ld.shared.f64 	%fd130, [%r10+192];
	fma.rn.f64 	%fd131, %fd129, %fd130, %fd128;
	ld.shared.f64 	%fd132, [%r8+32];
	ld.shared.f64 	%fd133, [%r10+256];
	fma.rn.f64 	%fd134, %fd132, %fd133, %fd131;
	ld.shared.f64 	%fd135, [%r8+40];
	ld.shared.f64 	%fd136, [%r10+320];
	fma.rn.f64 	%fd137, %fd135, %fd136, %fd134;
	ld.shared.f64 	%fd138, [%r8+48];
	ld.shared.f64 	%fd139, [%r10+384];
	fma.rn.f64 	%fd140, %fd138, %fd139, %fd137;
	ld.shared.f64 	%fd141, [%r8+56];
	ld.shared.f64 	%fd142, [%r10+448];
	fma.rn.f64 	%fd143, %fd141, %fd142, %fd140;
	bar.sync 	0;
	add.s32 	%r61, %r57, 8;
	cvt.s64.s32 	%rd48, %r61;
	add.s32 	%r62, %r58, %r4;
	cvt.s64.s32 	%rd49, %r62;
	add.s64 	%rd50, %rd48, %rd3;
	shl.b64 	%rd51, %rd50, 3;
	add.s64 	%rd52, %rd2, %rd51;
	ld.global.f64 	%fd144, [%rd52];
	st.shared.f64 	[%r60], %fd144;
	add.s64 	%rd53, %rd49, %rd4;
	shl.b64 	%rd54, %rd53, 3;
	add.s64 	%rd55, %rd1, %rd54;
	ld.global.f64 	%fd145, [%rd55];
	st.shared.f64 	[%r9], %fd145;
	bar.sync 	0;
	ld.shared.f64 	%fd146, [%r8];
	ld.shared.f64 	%fd147, [%r10];
	fma.rn.f64 	%fd148, %fd146, %fd147, %fd143;
	ld.shared.f64 	%fd149, [%r8+8];
	ld.shared.f64 	%fd150, [%r10+64];
	fma.rn.f64 	%fd151, %fd149, %fd150, %fd148;
	ld.shared.f64 	%fd152, [%r8+16];
	ld.shared.f64 	%fd153, [%r10+128];
	fma.rn.f64 	%fd154, %fd152, %fd153, %fd151;
	ld.shared.f64 	%fd155, [%r8+24];
	ld.shared.f64 	%fd156, [%r10+192];
	fma.rn.f64 	%fd157, %fd155, %fd156, %fd154;
	ld.shared.f64 	%fd158, [%r8+32];
	ld.shared.f64 	%fd159, [%r10+256];
	fma.rn.f64 	%fd160, %fd158, %fd159, %fd157;
	ld.shared.f64 	%fd161, [%r8+40];
	ld.shared.f64 	%fd162, [%r10+320];
	fma.rn.f64 	%fd163, %fd161, %fd162, %fd160;
	ld.shared.f64 	%fd164, [%r8+48];
	ld.shared.f64 	%fd165, [%r10+384];
	fma.rn.f64 	%fd166, %fd164, %fd165, %fd163;
	ld.shared.f64 	%fd167, [%r8+56];
	ld.shared.f64 	%fd168, [%r10+448];
	fma.rn.f64 	%fd199, %fd167, %fd168, %fd166;
	bar.sync 	0;
	add.s32 	%r78, %r78, 2;
$L__BB0_7:
	and.b32  	%r63, %r6, 1;
	setp.eq.b32 	%p6, %r63, 1;
	not.pred 	%p7, %p6;
	@%p7 bra 	$L__BB0_9;
	shl.b32 	%r64, %r78, 3;
	add.s32 	%r65, %r64, %r7;
	cvt.s64.s32 	%rd56, %r65;
	mad.lo.s32 	%r66, %r78, %r4, %r5;
	cvt.s64.s32 	%rd57, %r66;
	add.s64 	%rd58, %rd56, %rd3;
	shl.b64 	%rd59, %rd58, 3;
	add.s64 	%rd60, %rd2, %rd59;
	ld.global.f64 	%fd169, [%rd60];
	shl.b32 	%r67, %r3, 3;
	add.s32 	%r68, %r8, %r67;
	st.shared.f64 	[%r68], %fd169;
	add.s64 	%rd61, %rd57, %rd4;
	shl.b64 	%rd62, %rd61, 3;
	add.s64 	%rd63, %rd1, %rd62;
	ld.global.f64 	%fd170, [%rd63];
	st.shared.f64 	[%r9], %fd170;
	bar.sync 	0;
	ld.shared.f64 	%fd171, [%r8];
	ld.shared.f64 	%fd172, [%r10];
	fma.rn.f64 	%fd173, %fd171, %fd172, %fd199;
	ld.shared.f64 	%fd174, [%r8+8];
	ld.shared.f64 	%fd175, [%r10+64];
	fma.rn.f64 	%fd176, %fd174, %fd175, %fd173;
	ld.shared.f64 	%fd177, [%r8+16];
	ld.shared.f64 	%fd178, [%r10+128];
	fma.rn.f64 	%fd179, %fd177, %fd178, %fd176;
	ld.shared.f64 	%fd180, [%r8+24];
	ld.shared.f64 	%fd181, [%r10+192];
	fma.rn.f64 	%fd182, %fd180, %fd181, %fd179;
	ld.shared.f64 	%fd183, [%r8+32];
	ld.shared.f64 	%fd184, [%r10+256];
	fma.rn.f64 	%fd185, %fd183, %fd184, %fd182;
	ld.shared.f64 	%fd186, [%r8+40];
	ld.shared.f64 	%fd187, [%r10+320];
	fma.rn.f64 	%fd188, %fd186, %fd187, %fd185;
	ld.shared.f64 	%fd189, [%r8+48];
	ld.shared.f64 	%fd190, [%r10+384];
	fma.rn.f64 	%fd191, %fd189, %fd190, %fd188;
	ld.shared.f64 	%fd192, [%r8+56];
	ld.shared.f64 	%fd193, [%r10+448];
	fma.rn.f64 	%fd199, %fd192, %fd193, %fd191;
	bar.sync 	0;
$L__BB0_9:
	ld.param.u64 	%rd70, [_Z18matmult_gpu5KerneliiiPdS_S__param_5];
	cvta.to.global.u64 	%rd64, %rd70;
	mad.lo.s32 	%r69, %r4, %r1, %r5;
	cvt.s64.s32 	%rd65, %r69;
	mad.lo.s32 	%r70, %r33, %r2, %r3;
	cvt.s64.s32 	%rd66, %r70;
	add.s64 	%rd67, %rd65, %rd66;
	shl.b64 	%rd68, %rd67, 3;
	add.s64 	%rd69, %rd64, %rd68;
	st.global.f64 	[%rd69], %fd199;
	ret;

}


// ===== COMPILED SASS (sm_100) =====

	.target	sm_100

	.elftype	@"ET_EXEC"


//--------------------- .note.nv.tkinfo           --------------------------
	.section	.note.nv.tkinfo,"",@"SHT_NOTE"
	.sectionflags	@"SHF_NOTE_NV_TKINFO"
	.tkinfo
        /*0018*/ 	.word	0x00000002
        /*0030*/ 	.string	""
        /*0030*/ 	.string	"ptxas"
        /*0030*/ 	.string	"Cuda compilation tools, release 13.0, V13.0.88"
        /*0030*/ 	.string	"Build cuda_13.0.r13.0/compiler.36424714_0"
        /*0030*/ 	.string	"-arch sm_100 -m 64 "



//--------------------- .note.nv.cuinfo           --------------------------
	.section	.note.nv.cuinfo,"",@"SHT_NOTE"
	.sectionflags	@"SHF_NOTE_NV_CUINFO"
        /*0018*/ 	.short	0x0002
        /*001a*/ 	.short	0x0064
        /*001c*/ 	.short	0x0082
	.zero		2


//--------------------- .nv.info                  --------------------------
	.section	.nv.info,"",@"SHT_CUDA_INFO"
	.align	4


	//----- nvinfo : EIATTR_REGCOUNT
	.align		4
        /*0000*/ 	.byte	0x04, 0x2f
        /*0002*/ 	.short	(.L_1 - .L_0)
	.align		4
.L_0:
        /*0004*/ 	.word	index@(_Z18matmult_gpu5KerneliiiPdS_S_)
        /*0008*/ 	.word	0x00000020


	//----- nvinfo : EIATTR_FRAME_SIZE
	.align		4
.L_1:
        /*000c*/ 	.byte	0x04, 0x11
        /*000e*/ 	.short	(.L_3 - .L_2)
	.align		4
.L_2:
        /*0010*/ 	.word	index@(_Z18matmult_gpu5KerneliiiPdS_S_)
        /*0014*/ 	.word	0x00000000


	//----- nvinfo : EIATTR_MIN_STACK_SIZE
	.align		4
.L_3:
        /*0018*/ 	.byte	0x04, 0x12
        /*001a*/ 	.short	(.L_5 - .L_4)
	.align		4
.L_4:
        /*001c*/ 	.word	index@(_Z18matmult_gpu5KerneliiiPdS_S_)
        /*0020*/ 	.word	0x00000000
.L_5:


//--------------------- .nv.compat                --------------------------
	.section	.nv.compat,"",@"SHT_CUDA_COMPAT_INFO"
	.align	4
        /*0000*/ 	.byte	0x02, 0x09, 0x00, 0x00, 0x02, 0x02, 0x01, 0x00, 0x02, 0x05, 0x05, 0x00, 0x03, 0x07, 0x01, 0x01
        /*0010*/ 	.byte	0x02, 0x03, 0x00, 0x00, 0x02, 0x06, 0x01, 0x00, 0x04, 0x0b, 0x08, 0x00, 0x01, 0x00, 0x00, 0x00
        /*0020*/ 	.byte	0x00, 0x00, 0x00, 0x00


//--------------------- .nv.info._Z18matmult_gpu5KerneliiiPdS_S_ --------------------------
	.section	.nv.info._Z18matmult_gpu5KerneliiiPdS_S_,"",@"SHT_CUDA_INFO"
	.sectionflags	@""
	.align	4


	//----- nvinfo : EIATTR_CUDA_API_VERSION
	.align		4
        /*0000*/ 	.byte	0x04, 0x37
        /*0002*/ 	.short	(.L_7 - .L_6)
.L_6:
        /*0004*/ 	.word	0x00000082


	//----- nvinfo : EIATTR_KPARAM_INFO
	.align		4
.L_7:
        /*0008*/ 	.byte	0x04, 0x17
        /*000a*/ 	.short	(.L_9 - .L_8)
.L_8:
        /*000c*/ 	.word	0x00000000
        /*0010*/ 	.short	0x0005
        /*0012*/ 	.short	0x0020
        /*0014*/ 	.byte	0x00, 0xf5, 0x21, 0x00


	//----- nvinfo : EIATTR_KPARAM_INFO
	.align		4
.L_9:
        /*0018*/ 	.byte	0x04, 0x17
        /*001a*/ 	.short	(.L_11 - .L_10)
.L_10:
        /*001c*/ 	.word	0x00000000
        /*0020*/ 	.short	0x0004
        /*0022*/ 	.short	0x0018
        /*0024*/ 	.byte	0x00, 0xf5, 0x21, 0x00


	//----- nvinfo : EIATTR_KPARAM_INFO
	.align		4
.L_11:
        /*0028*/ 	.byte	0x04, 0x17
        /*002a*/ 	.short	(.L_13 - .L_12)
.L_12:
        /*002c*/ 	.word	0x00000000
        /*0030*/ 	.short	0x0003
        /*0032*/ 	.short	0x0010
        /*0034*/ 	.byte	0x00, 0xf5, 0x21, 0x00


	//----- nvinfo : EIATTR_KPARAM_INFO
	.align		4
.L_13:
        /*0038*/ 	.byte	0x04, 0x17
        /*003a*/ 	.short	(.L_15 - .L_14)
.L_14:
        /*003c*/ 	.word	0x00000000
        /*0040*/ 	.short	0x0002
        /*0042*/ 	.short	0x0008
        /*0044*/ 	.byte	0x00, 0xf0, 0x11, 0x00


	//----- nvinfo : EIATTR_KPARAM_INFO
	.align		4
.L_15:
        /*0048*/ 	.byte	0x04, 0x17
        /*004a*/ 	.short	(.L_17 - .L_16)
.L_16:
        /*004c*/ 	.word	0x00000000
        /*0050*/ 	.short	0x0001
        /*0052*/ 	.short	0x0004
        /*0054*/ 	.byte	0x00, 0xf0, 0x11, 0x00


	//----- nvinfo : EIATTR_KPARAM_INFO
	.align		4
.L_17:
        /*0058*/ 	.byte	0x04, 0x17
        /*005a*/ 	.short	(.L_19 - .L_18)
.L_18:
        /*005c*/ 	.word	0x00000000
        /*0060*/ 	.short	0x0000
        /*0062*/ 	.short	0x0000
        /*0064*/ 	.byte	0x00, 0xf0, 0x11, 0x00


	//----- nvinfo : EIATTR_SPARSE_MMA_MASK
	.align		4
.L_19:
        /*0068*/ 	.byte	0x03, 0x50
        /*006a*/ 	.short	0x0000


	//----- nvinfo : EIATTR_MAXREG_COUNT
	.align		4
        /*006c*/ 	.byte	0x03, 0x1b
        /*006e*/ 	.short	0x00ff


	//----- nvinfo : EIATTR_NUM_BARRIERS
	.align		4
        /*0070*/ 	.byte	0x02, 0x4c
        /*0072*/ 	.byte	0x01
	.zero		1


	//----- nvinfo : EIATTR_MERCURY_ISA_VERSION
	.align		4
        /*0074*/ 	.byte	0x03, 0x5f
        /*0076*/ 	.short	0x0101


	//----- nvinfo : EIATTR_VRC_CTA_INIT_COUNT
	.align		4
        /*0078*/ 	.byte	0x02, 0x4a
	.zero		1
	.zero		1


	//----- nvinfo : EIATTR_EXIT_INSTR_OFFSETS
	.align		4
        /*007c*/ 	.byte	0x04, 0x1c
        /*007e*/ 	.short	(.L_21 - .L_20)


	//   ....[0]....
.L_20:
        /*0080*/ 	.word	0x00001490


	//----- nvinfo : EIATTR_CBANK_PARAM_SIZE
	.align		4
.L_21:
        /*0084*/ 	.byte	0x03, 0x19
        /*0086*/ 	.short	0x0028


	//----- nvinfo : EIATTR_PARAM_CBANK
	.align		4
        /*0088*/ 	.byte	0x04, 0x0a
        /*008a*/ 	.short	(.L_23 - .L_22)
	.align		4
.L_22:
        /*008c*/ 	.word	index@(.nv.constant0._Z18matmult_gpu5KerneliiiPdS_S_)
        /*0090*/ 	.short	0x0380
        /*0092*/ 	.short	0x0028


	//----- nvinfo : EIATTR_SW_WAR
	.align		4
.L_23:
        /*0094*/ 	.byte	0x04, 0x36
        /*0096*/ 	.short	(.L_25 - .L_24)
.L_24:
        /*0098*/ 	.word	0x00000008
.L_25:


//--------------------- .nv.callgraph             --------------------------
	.section	.nv.callgraph,"",@"SHT_CUDA_CALLGRAPH"
	.align	4
	.sectionentsize	8
	.align		4
        /*0000*/ 	.word	0x00000000
	.align		4
        /*0004*/ 	.word	0xffffffff
	.align		4
        /*0008*/ 	.word	0x00000000
	.align		4
        /*000c*/ 	.word	0xfffffffe
	.align		4
        /*0010*/ 	.word	0x00000000
	.align		4
        /*0014*/ 	.word	0xfffffffd
	.align		4
        /*0018*/ 	.word	0x00000000
	.align		4
        /*001c*/ 	.word	0xfffffffc


//--------------------- .text._Z18matmult_gpu5KerneliiiPdS_S_ --------------------------
	.section	.text._Z18matmult_gpu5KerneliiiPdS_S_,"ax",@progbits
	.align	128
        .global         _Z18matmult_gpu5KerneliiiPdS_S_
        .type           _Z18matmult_gpu5KerneliiiPdS_S_,@function
        .size           _Z18matmult_gpu5KerneliiiPdS_S_,(.L_x_5 - _Z18matmult_gpu5KerneliiiPdS_S_)
        .other          _Z18matmult_gpu5KerneliiiPdS_S_,@"STO_CUDA_ENTRY STV_DEFAULT"
_Z18matmult_gpu5KerneliiiPdS_S_:
.text._Z18matmult_gpu5KerneliiiPdS_S_:
[----:B------:R-:W-:Y:S08]  /*0000*/  LDC R1, c[0x0][0x37c] ;  /* 0x0000df00ff017b82 */ /* 0x000ff00000000800 */
[----:B------:R-:W0:Y:S01]  /*0010*/  LDC R7, c[0x0][0x388] ;  /* 0x0000e200ff077b82 */ /* 0x000e220000000800 */
[----:B------:R-:W1:Y:S01]  /*0020*/  S2R R3, SR_CTAID.Y ;  /* 0x0000000000037919 */ /* 0x000e620000002600 */
[----:B------:R-:W2:Y:S01]  /*0030*/  LDCU.64 UR8, c[0x0][0x358] ;  /* 0x00006b00ff0877ac */ /* 0x000ea20008000a00 */
[----:B------:R-:W-:Y:S01]  /*0040*/  CS2R R22, SRZ ;  /* 0x0000000000167805 */ /* 0x000fe2000001ff00 */
[----:B------:R-:W3:Y:S04]  /*0050*/  S2R R17, SR_TID.X ;  /* 0x0000000000117919 */ /* 0x000ee80000002100 */
[----:B------:R-:W4:Y:S01]  /*0060*/  LDC R0, c[0x0][0x384] ;  /* 0x0000e100ff007b82 */ /* 0x000f220000000800 */
[----:B------:R-:W0:Y:S07]  /*0070*/  S2R R8, SR_TID.Y ;  /* 0x0000000000087919 */ /* 0x000e2e0000002200 */
[----:B------:R-:W0:Y:S02]  /*0080*/  S2UR UR7, SR_CTAID.X ;  /* 0x00000000000779c3 */ /* 0x000e240000002500 */
[----:B0-----:R-:W-:-:S02]  /*0090*/  ISETP.GE.AND P0, PT, R7, 0x8, PT ;  /* 0x000000080700780c */ /* 0x001fc40003f06270 */
[----:B------:R-:W-:-:S04]  /*00a0*/  SHF.R.S32.HI R2, RZ, 0x1f, R7 ;  /* 0x0000001fff027819 */ /* 0x000fc80000011407 */
[----:B------:R-:W-:Y:S01]  /*00b0*/  LEA.HI R2, R2, R7, RZ, 0x3 ;  /* 0x0000000702027211 */ /* 0x000fe200078f18ff */
[----:B----4-:R-:W-:Y:S02]  /*00c0*/  IMAD.SHL.U32 R4, R0, 0x8, RZ ;  /* 0x0000000800047824 */ /* 0x010fe400078e00ff */
[----:B-1----:R-:W-:-:S04]  /*00d0*/  IMAD.SHL.U32 R3, R3, 0x8, RZ ;  /* 0x0000000803037824 */ /* 0x002fc800078e00ff */
[----:B--23--:R-:W-:Y:S05]  /*00e0*/  @!P0 BRA `(.L_x_0) ;  /* 0x0000001000b88947 */ /* 0x00cfea0003800000 */
[----:B------:R-:W0:Y:S01]  /*00f0*/  S2UR UR6, SR_CgaCtaId ;  /* 0x00000000000679c3 */ /* 0x000e220000008800 */
[----:B------:R-:W-:Y:S01]  /*0100*/  SHF.R.S32.HI R18, RZ, 0x3, R2 ;  /* 0x00000003ff127819 */ /* 0x000fe20000011402 */
[----:B------:R-:W-:Y:S01]  /*0110*/  UMOV UR4, 0x400 ;  /* 0x0000040000047882 */ /* 0x000fe20000000000 */
[--C-:B------:R-:W-:Y:S01]  /*0120*/  IMAD R13, R17, R0, R8.reuse ;  /* 0x00000000110d7224 */ /* 0x100fe200078e0208 */
[----:B------:R-:W-:Y:S01]  /*0130*/  UIADD3 UR5, UPT, UPT, UR4, 0x200, URZ ;  /* 0x0000020004057890 */ /* 0x000fe2000fffe0ff */
[----:B------:R-:W-:Y:S01]  /*0140*/  IMAD R5, R7, UR7, RZ ;  /* 0x0000000707057c24 */ /* 0x000fe2000f8e02ff */
[----:B------:R-:W-:Y:S01]  /*0150*/  CS2R R22, SRZ ;  /* 0x0000000000167805 */ /* 0x000fe2000001ff00 */
[----:B------:R-:W-:Y:S01]  /*0160*/  VIADD R2, R18, 0xffffffff ;  /* 0xffffffff12027836 */ /* 0x000fe20000000000 */
[----:B------:R-:W-:Y:S01]  /*0170*/  SHF.R.S32.HI R12, RZ, 0x1f, R13 ;  /* 0x0000001fff0c7819 */ /* 0x000fe2000001140d */
[----:B------:R-:W-:Y:S02]  /*0180*/  IMAD R14, R17, R7, R8 ;  /* 0x00000007110e7224 */ /* 0x000fe400078e0208 */
[----:B------:R-:W-:Y:S01]  /*0190*/  IMAD.MOV.U32 R20, RZ, RZ, RZ ;  /* 0x000000ffff147224 */ /* 0x000fe200078e00ff */
[----:B------:R-:W-:Y:S01]  /*01a0*/  ISETP.GE.U32.AND P0, PT, R2, 0x3, PT ;  /* 0x000000030200780c */ /* 0x000fe20003f06070 */
[----:B------:R-:W-:Y:S01]  /*01b0*/  IMAD.SHL.U32 R5, R5, 0x8, RZ ;  /* 0x0000000805057824 */ /* 0x000fe200078e00ff */
[----:B0-----:R-:W-:-:S02]  /*01c0*/  ULEA UR5, UR6, UR5, 0x18 ;  /* 0x0000000506057291 */ /* 0x001fc4000f8ec0ff */
[----:B------:R-:W-:-:S04]  /*01d0*/  ULEA UR4, UR6, UR4, 0x18 ;  /* 0x0000000406047291 */ /* 0x000fc8000f8ec0ff */
[----:B------:R-:W-:Y:S02]  /*01e0*/  LEA R2, R8, UR5, 0x3 ;  /* 0x0000000508027c11 */ /* 0x000fe4000f8e18ff */
[----:B------:R-:W-:-:S03]  /*01f0*/  LEA R16, R17, UR4, 0x6 ;  /* 0x0000000411107c11 */ /* 0x000fc6000f8e30ff */
[----:B------:R-:W-:Y:S01]  /*0200*/  IMAD R17, R17, 0x40, R2 ;  /* 0x0000004011117824 */ /* 0x000fe200078e0202 */
[----:B------:R-:W-:Y:S06]  /*0210*/  @!P0 BRA `(.L_x_1) ;  /* 0x0000000800788947 */ /* 0x000fec0003800000 */
[----:B------:R-:W-:Y:S01]  /*0220*/  LOP3.LUT R10, R18, 0xffffffc, RZ, 0xc0, !PT ;  /* 0x0ffffffc120a7812 */ /* 0x000fe200078ec0ff */
[--C-:B------:R-:W-:Y:S01]  /*0230*/  IMAD.IADD R21, R4, 0x1, R3.reuse ;  /* 0x0000000104157824 */ /* 0x100fe200078e0203 */
[----:B------:R-:W-:Y:S01]  /*0240*/  CS2R R22, SRZ ;  /* 0x0000000000167805 */ /* 0x000fe2000001ff00 */
[----:B------:R-:W-:Y:S01]  /*0250*/  VIADD R11, R5, 0x10 ;  /* 0x00000010050b7836 */ /* 0x000fe20000000000 */
[----:B------:R-:W0:Y:S01]  /*0260*/  LDCU.128 UR12, c[0x0][0x390] ;  /* 0x00007200ff0c77ac */ /* 0x000e220008000c00 */
[----:B------:R-:W-:Y:S02]  /*0270*/  IMAD R8, R8, 0x8, R16 ;  /* 0x0000000808087824 */ /* 0x000fe400078e0210 */
[C-C-:B------:R-:W-:Y:S02]  /*0280*/  IMAD R19, R0.reuse, 0x10, R3.reuse ;  /* 0x0000001000137824 */ /* 0x140fe400078e0203 */
[--C-:B------:R-:W-:Y:S02]  /*0290*/  IMAD R15, R0, 0x18, R3.reuse ;  /* 0x00000018000f7824 */ /* 0x100fe400078e0203 */
[----:B------:R-:W-:-:S02]  /*02a0*/  IMAD.MOV.U32 R9, RZ, RZ, R3 ;  /* 0x000000ffff097224 */ /* 0x000fc400078e0003 */
[----:B------:R-:W-:-:S07]  /*02b0*/  IMAD.MOV R10, RZ, RZ, -R10 ;  /* 0x000000ffff0a7224 */ /* 0x000fce00078e0a0a */
.L_x_2:
[----:B------:R-:W-:Y:S01]  /*02c0*/  VIADD R5, R11, 0xfffffff0 ;  /* 0xfffffff00b057836 */ /* 0x000fe20000000000 */
[----:B------:R-:W-:-:S04]  /*02d0*/  IADD3 R4, P1, PT, R13, R9, RZ ;  /* 0x000000090d047210 */ /* 0x000fc80007f3e0ff */
[----:B------:R-:W-:Y:S02]  /*02e0*/  IADD3 R20, P0, PT, R14, R5, RZ ;  /* 0x000000050e147210 */ /* 0x000fe40007f1e0ff */
[----:B------:R-:W-:Y:S02]  /*02f0*/  LEA.HI.X.SX32 R7, R9, R12, 0x1, P1 ;  /* 0x0000000c09077211 */ /* 0x000fe400008f0eff */
[----:B0-----:R-:W-:Y:S02]  /*0300*/  LEA R28, P1, R4, UR14, 0x3 ;  /* 0x0000000e041c7c11 */ /* 0x001fe4000f8218ff */
[----:B------:R-:W-:Y:S02]  /*0310*/  LEA.HI.X.SX32 R5, R5, RZ, 0x1, P0 ;  /* 0x000000ff05057211 */ /* 0x000fe400000f0eff */
[----:B------:R-:W-:Y:S02]  /*0320*/  LEA R6, P0, R20, UR12, 0x3 ;  /* 0x0000000c14067c11 */ /* 0x000fe4000f8018ff */
[----:B------:R-:W-:-:S02]  /*0330*/  LEA.HI.X R29, R4, UR15, R7, 0x3, P1 ;  /* 0x0000000f041d7c11 */ /* 0x000fc400088f1c07 */
[----:B------:R-:W-:-:S04]  /*0340*/  LEA.HI.X R7, R20, UR13, R5, 0x3, P0 ;  /* 0x0000000d14077c11 */ /* 0x000fc800080f1c05 */
[----:B------:R-:W2:Y:S04]  /*0350*/  LDG.E.64 R28, desc[UR8][R28.64] ;  /* 0x000000081c1c7981 */ /* 0x000ea8000c1e1b00 */
[----:B------:R-:W3:Y:S04]  /*0360*/  LDG.E.64 R6, desc[UR8][R6.64] ;  /* 0x0000000806067981 */ /* 0x000ee8000c1e1b00 */
[----:B---3--:R-:W-:Y:S04]  /*0370*/  STS.64 [R8], R6 ;  /* 0x0000000608007388 */ /* 0x008fe80000000a00 */
[----:B--2---:R-:W-:Y:S01]  /*0380*/  STS.64 [R17], R28 ;  /* 0x0000001c11007388 */ /* 0x004fe20000000a00 */
[----:B------:R-:W-:Y:S06]  /*0390*/  BAR.SYNC.DEFER_BLOCKING 0x0 ;  /* 0x0000000000007b1d */ /* 0x000fec0000010000 */
[----:B------:R-:W-:Y:S04]  /*03a0*/  LDS.64 R26, [R2] ;  /* 0x00000000021a7984 */ /* 0x000fe80000000a00 */
[----:B------:R-:W0:Y:S04]  /*03b0*/  LDS.128 R4, [R16] ;  /* 0x0000000010047984 */ /* 0x000e280000000c00 */
[----:B------:R-:W1:Y:S01]  /*03c0*/  LDS.64 R24, [R2+0x40] ;  /* 0x0000400002187984 */ /* 0x000e620000000a00 */
[----:B0-----:R-:W-:-:S03]  /*03d0*/  DFMA R4, R4, R26, R22 ;  /* 0x0000001a0404722b */ /* 0x001fc60000000016 */
[----:B------:R-:W-:Y:S04]  /*03e0*/  LDS.64 R22, [R2+0x80] ;  /* 0x0000800002167984 */ /* 0x000fe80000000a00 */
[----:B------:R-:W-:Y:S01]  /*03f0*/  LDS.64 R26, [R2+0xc0] ;  /* 0x0000c000021a7984 */ /* 0x000fe20000000a00 */
[----:B-1----:R-:W-:-:S03]  /*0400*/  DFMA R24, R24, R6, R4 ;  /* 0x000000061818722b */ /* 0x002fc60000000004 */
[----:B------:R-:W0:Y:S05]  /*0410*/  LDS.128 R4, [R16+0x10] ;  /* 0x0000100010047984 */ /* 0x000e2a0000000c00 */
[----:B0-----:R-:W-:Y:S01]  /*0420*/  DFMA R4, R4, R22, R24 ;  /* 0x000000160404722b */ /* 0x001fe20000000018 */
[----:B------:R-:W-:Y:S04]  /*0430*/  LDS.64 R22, [R2+0x100] ;  /* 0x0001000002167984 */ /* 0x000fe80000000a00 */
[----:B------:R-:W-:Y:S03]  /*0440*/  LDS.64 R24, [R2+0x140] ;  /* 0x0001400002187984 */ /* 0x000fe60000000a00 */
[----:B------:R-:W-:-:S02]  /*0450*/  DFMA R26, R26, R6, R4 ;  /* 0x000000061a1a722b */ /* 0x000fc40000000004 */
[----:B------:R-:W0:Y:S06]  /*0460*/  LDS.128 R4, [R16+0x20] ;  /* 0x0000200010047984 */ /* 0x000e2c0000000c00 */
[----:B0-----:R-:W-:Y:S01]  /*0470*/  DFMA R4, R4, R22, R26 ;  /* 0x000000160404722b */ /* 0x001fe2000000001a */
[----:B------:R-:W-:Y:S07]  /*0480*/  LDS.64 R22, [R2+0x180] ;  /* 0x0001800002167984 */ /* 0x000fee0000000a00 */
[----:B------:R-:W-:-:S02]  /*0490*/  DFMA R24, R24, R6, R4 ;  /* 0x000000061818722b */ /* 0x000fc40000000004 */
[----:B------:R-:W0:Y:S01]  /*04a0*/  LDS.128 R4, [R16+0x30] ;  /* 0x0000300010047984 */ /* 0x000e220000000c00 */
[----:B------:R-:W-:-:S05]  /*04b0*/  VIADD R27, R11, 0xfffffff8 ;  /* 0xfffffff80b1b7836 */ /* 0x000fca0000000000 */
[----:B------:R-:W-:-:S04]  /*04c0*/  IADD3 R20, P0, PT, R14, R27, RZ ;  /* 0x0000001b0e147210 */ /* 0x000fc80007f1e0ff */
[----:B------:R-:W-:Y:S01]  /*04d0*/  LEA.HI.X.SX32 R27, R27, RZ, 0x1, P0 ;  /* 0x000000ff1b1b7211 */ /* 0x000fe200000f0eff */
[----:B0-----:R-:W-:Y:S01]  /*04e0*/  DFMA R4, R4, R22, R24 ;  /* 0x000000160404722b */ /* 0x001fe20000000018 */
[----:B------:R-:W-:-:S04]  /*04f0*/  LEA R24, P0, R20, UR12, 0x3 ;  /* 0x0000000c14187c11 */ /* 0x000fc8000f8018ff */
[----:B------:R-:W-:Y:S02]  /*0500*/  LEA.HI.X R25, R20, UR13, R27, 0x3, P0 ;  /* 0x0000000d14197c11 */ /* 0x000fe400080f1c1b */
[----:B------:R-:W0:Y:S01]  /*0510*/  LDS.64 R26, [R2+0x1c0] ;  /* 0x0001c000021a7984 */ /* 0x000e220000000a00 */
[----:B------:R-:W-:Y:S01]  /*0520*/  BAR.SYNC.DEFER_BLOCKING 0x0 ;  /* 0x0000000000007b1d */ /* 0x000fe20000010000 */
[----:B------:R-:W-:-:S04]  /*0530*/  IADD3 R20, P0, PT, R13, R21, RZ ;  /* 0x000000150d147210 */ /* 0x000fc80007f1e0ff */
[----:B------:R-:W-:Y:S02]  /*0540*/  LEA.HI.X.SX32 R23, R21, R12, 0x1, P0 ;  /* 0x0000000c15177211 */ /* 0x000fe400000f0eff */
[----:B------:R-:W-:-:S04]  /*0550*/  LEA R28, P0, R20, UR14, 0x3 ;  /* 0x0000000e141c7c11 */ /* 0x000fc8000f8018ff */
[----:B------:R-:W-:Y:S01]  /*0560*/  LEA.HI.X R29, R20, UR15, R23, 0x3, P0 ;  /* 0x0000000f141d7c11 */ /* 0x000fe200080f1c17 */
[----:B------:R-:W2:Y:S05]  /*0570*/  LDG.E.64 R24, desc[UR8][R24.64] ;  /* 0x0000000818187981 */ /* 0x000eaa000c1e1b00 */
[----:B------:R-:W3:Y:S01]  /*0580*/  LDG.E.64 R28, desc[UR8][R28.64] ;  /* 0x000000081c1c7981 */ /* 0x000ee2000c1e1b00 */
[----:B0-----:R-:W-:Y:S01]  /*0590*/  DFMA R26, R26, R6, R4 ;  /* 0x000000061a1a722b */ /* 0x001fe20000000004 */
[----:B------:R-:W-:Y:S02]  /*05a0*/  IADD3 R20, P0, PT, R14, R11, RZ ;  /* 0x0000000b0e147210 */ /* 0x000fe40007f1e0ff */
[----:B--2---:R-:W-:Y:S04]  /*05b0*/  STS.64 [R8], R24 ;  /* 0x0000001808007388 */ /* 0x004fe80000000a00 */
[----:B---3--:R-:W-:Y:S01]  /*05c0*/  STS.64 [R17], R28 ;  /* 0x0000001c11007388 */ /* 0x008fe20000000a00 */
        /* <DEDUP_REMOVED lines=15> */
[----:B------:R-:W-:Y:S04]  /*06c0*/  LDS.64 R22, [R2+0x180] ;  /* 0x0001800002167984 */ /* 0x000fe80000000a00 */
[----:B------:R-:W-:Y:S03]  /*06d0*/  LDS.64 R26, [R2+0x1c0] ;  /* 0x0001c000021a7984 */ /* 0x000fe60000000a00 */
[----:B------:R-:W-:-:S02]  /*06e0*/  DFMA R24, R24, R6, R4 ;  /* 0x000000061818722b */ /* 0x000fc40000000004 */
[----:B------:R-:W0:Y:S06]  /*06f0*/  LDS.128 R4, [R16+0x30] ;  /* 0x0000300010047984 */ /* 0x000e2c0000000c00 */
[----:B0-----:R-:W-:Y:S01]  /*0700*/  DFMA R4, R4, R22, R24 ;  /* 0x000000160404722b */ /* 0x001fe20000000018 */
[----:B------:R-:W-:Y:S01]  /*0710*/  LEA.HI.X.SX32 R23, R11, RZ, 0x1, P0 ;  /* 0x000000ff0b177211 */ /* 0x000fe200000f0eff */
[----:B------:R-:W-:Y:S01]  /*0720*/  BAR.SYNC.DEFER_BLOCKING 0x0 ;  /* 0x0000000000007b1d */ /* 0x000fe20000010000 */
[----:B------:R-:W-:-:S04]  /*0730*/  LEA R24, P0, R20, UR12, 0x3 ;  /* 0x0000000c14187c11 */ /* 0x000fc8000f8018ff */
[----:B------:R-:W-:Y:S02]  /*0740*/  LEA.HI.X R25, R20, UR13, R23, 0x3, P0 ;  /* 0x0000000d14197c11 */ /* 0x000fe400080f1c17 */
[----:B------:R-:W-:-:S04]  /*0750*/  IADD3 R20, P0, PT, R13, R19, RZ ;  /* 0x000000130d147210 */ /* 0x000fc80007f1e0ff */
[----:B------:R-:W-:Y:S02]  /*0760*/  LEA.HI.X.SX32 R23, R19, R12, 0x1, P0 ;  /* 0x0000000c13177211 */ /* 0x000fe400000f0eff */
[----:B------:R-:W-:-:S04]  /*0770*/  LEA R28, P0, R20, UR14, 0x3 ;  /* 0x0000000e141c7c11 */ /* 0x000fc8000f8018ff */
[----:B------:R-:W-:Y:S01]  /*0780*/  LEA.HI.X R29, R20, UR15, R23, 0x3, P0 ;  /* 0x0000000f141d7c11 */ /* 0x000fe200080f1c17 */
[----:B------:R-:W2:Y:S05]  /*0790*/  LDG.E.64 R24, desc[UR8][R24.64] ;  /* 0x0000000818187981 */ /* 0x000eaa000c1e1b00 */
[----:B------:R-:W3:Y:S01]  /*07a0*/  LDG.E.64 R28, desc[UR8][R28.64] ;  /* 0x000000081c1c7981 */ /* 0x000ee2000c1e1b00 */
[----:B------:R-:W-:-:S03]  /*07b0*/  DFMA R26, R26, R6, R4 ;  /* 0x000000061a1a722b */ /* 0x000fc60000000004 */
        /* <DEDUP_REMOVED lines=22> */
[----:B------:R-:W-:Y:S02]  /*0920*/  LEA.HI.X.SX32 R27, R27, RZ, 0x1, P0 ;  /* 0x000000ff1b1b7211 */ /* 0x000fe400000f0eff */
[----:B------:R-:W-:-:S04]  /*0930*/  LEA R26, P0, R20, UR12, 0x3 ;  /* 0x0000000c141a7c11 */ /* 0x000fc8000f8018ff */
[----:B------:R-:W-:Y:S02]  /*0940*/  LEA.HI.X R27, R20, UR13, R27, 0x3, P0 ;  /* 0x0000000d141b7c11 */ /* 0x000fe400080f1c1b */
[----:B------:R-:W-:Y:S01]  /*0950*/  IADD3 R20, P0, PT, R13, R15, RZ ;  /* 0x0000000f0d147210 */ /* 0x000fe20007f1e0ff */
[----:B0-----:R-:W-:Y:S01]  /*0960*/  DFMA R4, R4, R22, R24 ;  /* 0x000000160404722b */ /* 0x001fe20000000018 */
[----:B------:R-:W0:Y:S01]  /*0970*/  LDS.64 R24, [R2+0x1c0] ;  /* 0x0001c00002187984 */ /* 0x000e220000000a00 */
[----:B------:R-:W-:Y:S01]  /*0980*/  BAR.SYNC.DEFER_BLOCKING 0x0 ;  /* 0x0000000000007b1d */ /* 0x000fe20000010000 */
[----:B------:R-:W-:Y:S02]  /*0990*/  LEA.HI.X.SX32 R23, R15, R12, 0x1, P0 ;  /* 0x0000000c0f177211 */ /* 0x000fe400000f0eff */
[----:B------:R-:W-:-:S04]  /*09a0*/  LEA R28, P0, R20, UR14, 0x3 ;  /* 0x0000000e141c7c11 */ /* 0x000fc8000f8018ff */
[----:B------:R-:W-:Y:S01]  /*09b0*/  LEA.HI.X R29, R20, UR15, R23, 0x3, P0 ;  /* 0x0000000f141d7c11 */ /* 0x000fe200080f1c17 */
[----:B------:R-:W2:Y:S05]  /*09c0*/  LDG.E.64 R26, desc[UR8][R26.64] ;  /* 0x000000081a1a7981 */ /* 0x000eaa000c1e1b00 */
[----:B------:R-:W3:Y:S01]  /*09d0*/  LDG.E.64 R28, desc[UR8][R28.64] ;  /* 0x000000081c1c7981 */ /* 0x000ee2000c1e1b00 */
[----:B0-----:R-:W-:Y:S01]  /*09e0*/  DFMA R24, R24, R6, R4 ;  /* 0x000000061818722b */ /* 0x001fe20000000004 */
[----:B------:R-:W-:-:S05]  /*09f0*/  VIADD R10, R10, 0x4 ;  /* 0x000000040a0a7836 */ /* 0x000fca0000000000 */
[----:B------:R-:W-:Y:S01]  /*0a00*/  ISETP.NE.AND P0, PT, R10, RZ, PT ;  /* 0x000000ff0a00720c */ /* 0x000fe20003f05270 */
[C---:B------:R-:W-:Y:S02]  /*0a10*/  IMAD R9, R0.reuse, 0x20, R9 ;  /* 0x0000002000097824 */ /* 0x040fe400078e0209 */
[C---:B------:R-:W-:Y:S02]  /*0a20*/  IMAD R21, R0.reuse, 0x20, R21 ;  /* 0x0000002000157824 */ /* 0x040fe400078e0215 */
[C---:B------:R-:W-:Y:S02]  /*0a30*/  IMAD R19, R0.reuse, 0x20, R19 ;  /* 0x0000002000137824 */ /* 0x040fe400078e0213 */
[----:B------:R-:W-:Y:S02]  /*0a40*/  VIADD R11, R11, 0x20 ;  /* 0x000000200b0b7836 */ /* 0x000fe40000000000 */
[----:B------:R-:W-:Y:S01]  /*0a50*/  IMAD R15, R0, 0x20, R15 ;  /* 0x00000020000f7824 */ /* 0x000fe200078e020f */
        /* <DEDUP_REMOVED lines=21> */
[----:B0-----:R-:W-:-:S08]  /*0bb0*/  DFMA R22, R4, R22, R26 ;  /* 0x000000160416722b */ /* 0x001fd0000000001a */
[----:B------:R-:W-:Y:S01]  /*0bc0*/  DFMA R22, R24, R6, R22 ;  /* 0x000000061816722b */ /* 0x000fe20000000016 */
[----:B------:R-:W-:Y:S06]  /*0bd0*/  BAR.SYNC.DEFER_BLOCKING 0x0 ;  /* 0x0000000000007b1d */ /* 0x000fec0000010000 */
[----:B------:R-:W-:Y:S05]  /*0be0*/  @P0 BRA `(.L_x_2) ;  /* 0xfffffff400b40947 */ /* 0x000fea000383ffff */
[----:B------:R-:W-:-:S07]  /*0bf0*/  LOP3.LUT R20, R18, 0xffffffc, RZ, 0xc0, !PT ;  /* 0x0ffffffc12147812 */ /* 0x000fce00078ec0ff */
.L_x_1:
[----:B------:R-:W-:-:S13]  /*0c00*/  LOP3.LUT P0, R5, R18, 0x3, RZ, 0xc0, !PT ;  /* 0x0000000312057812 */ /* 0x000fda000780c0ff */
[----:B------:R-:W-:Y:S05]  /*0c10*/  @!P0 BRA `(.L_x_0) ;  /* 0x0000000400ec8947 */ /* 0x000fea0003800000 */
[----:B------:R-:W0:Y:S01]  /*0c20*/  LDC R4, c[0x0][0x388] ;  /* 0x0000e200ff047b82 */ /* 0x000e220000000800 */
[----:B------:R-:W1:Y:S01]  /*0c30*/  S2R R15, SR_TID.Y ;  /* 0x00000000000f7919 */ /* 0x000e620000002200 */
[----:B------:R-:W-:Y:S02]  /*0c40*/  ISETP.NE.AND P1, PT, R5, 0x1, PT ;  /* 0x000000010500780c */ /* 0x000fe40003f25270 */
[----:B------:R-:W-:-:S04]  /*0c50*/  LOP3.LUT R18, R18, 0x1, RZ, 0xc0, !PT ;  /* 0x0000000112127812 */ /* 0x000fc800078ec0ff */
[----:B------:R-:W-:Y:S01]  /*0c60*/  ISETP.NE.U32.AND P0, PT, R18, 0x1, PT ;  /* 0x000000011200780c */ /* 0x000fe20003f05070 */
[----:B------:R-:W-:Y:S02]  /*0c70*/  IMAD.SHL.U32 R18, R0, 0x8, RZ ;  /* 0x0000000800127824 */ /* 0x000fe400078e00ff */
[----:B0-----:R-:W-:-:S04]  /*0c80*/  IMAD R4, R4, UR7, RZ ;  /* 0x0000000704047c24 */ /* 0x001fc8000f8e02ff */
[----:B------:R-:W-:Y:S01]  /*0c90*/  IMAD.SHL.U32 R19, R4, 0x8, RZ ;  /* 0x0000000804137824 */ /* 0x000fe200078e00ff */
[----:B-1----:R-:W-:Y:S06]  /*0ca0*/  @!P1 BRA `(.L_x_3) ;  /* 0x00000004002c9947 */ /* 0x002fec0003800000 */
[----:B------:R-:W0:Y:S01]  /*0cb0*/  LDCU.128 UR12, c[0x0][0x390] ;  /* 0x00007200ff0c77ac */ /* 0x000e220008000c00 */
[----:B------:R-:W-:Y:S02]  /*0cc0*/  IMAD R11, R20, 0x8, R19 ;  /* 0x00000008140b7824 */ /* 0x000fe400078e0213 */
[----:B------:R-:W-:-:S03]  /*0cd0*/  IMAD R9, R18, R20, R3 ;  /* 0x0000001412097224 */ /* 0x000fc600078e0203 */
[----:B------:R-:W-:Y:S02]  /*0ce0*/  IADD3 R7, P2, PT, R14, R11, RZ ;  /* 0x0000000b0e077210 */ /* 0x000fe40007f5e0ff */
[----:B------:R-:W-:Y:S02]  /*0cf0*/  IADD3 R4, P1, PT, R13, R9, RZ ;  /* 0x000000090d047210 */ /* 0x000fe40007f3e0ff */
[----:B------:R-:W-:Y:S02]  /*0d00*/  LEA.HI.X.SX32 R8, R11, RZ, 0x1, P2 ;  /* 0x000000ff0b087211 */ /* 0x000fe400010f0eff */
[----:B------:R-:W-:Y:S02]  /*0d10*/  LEA.HI.X.SX32 R5, R9, R12, 0x1, P1 ;  /* 0x0000000c09057211 */ /* 0x000fe400008f0eff */
[----:B0-----:R-:W-:Y:S02]  /*0d20*/  LEA R6, P2, R7, UR12, 0x3 ;  /* 0x0000000c07067c11 */ /* 0x001fe4000f8418ff */
[----:B------:R-:W-:-:S02]  /*0d30*/  LEA R28, P1, R4, UR14, 0x3 ;  /* 0x0000000e041c7c11 */ /* 0x000fc4000f8218ff */
[----:B------:R-:W-:Y:S02]  /*0d40*/  LEA.HI.X R7, R7, UR13, R8, 0x3, P2 ;  /* 0x0000000d07077c11 */ /* 0x000fe400090f1c08 */
[----:B------:R-:W-:-:S04]  /*0d50*/  LEA.HI.X R29, R4, UR15, R5, 0x3, P1 ;  /* 0x0000000f041d7c11 */ /* 0x000fc800088f1c05 */
[----:B------:R-:W2:Y:S04]  /*0d60*/  LDG.E.64 R6, desc[UR8][R6.64] ;  /* 0x0000000806067981 */ /* 0x000ea8000c1e1b00 */
[----:B------:R-:W3:Y:S01]  /*0d70*/  LDG.E.64 R28, desc[UR8][R28.64] ;  /* 0x000000081c1c7981 */ /* 0x000ee2000c1e1b00 */
[----:B------:R-:W-:Y:S02]  /*0d80*/  IMAD R21, R15, 0x8, R16 ;  /* 0x000000080f157824 */ /* 0x000fe400078e0210 */
[----:B------:R-:W-:Y:S02]  /*0d90*/  VIADD R11, R11, 0x8 ;  /* 0x000000080b0b7836 */ /* 0x000fe40000000000 */
[----:B------:R-:W-:-:S03]  /*0da0*/  IMAD.IADD R9, R18, 0x1, R9 ;  /* 0x0000000112097824 */ /* 0x000fc600078e0209 */
[----:B------:R-:W-:Y:S02]  /*0db0*/  IADD3 R10, P1, PT, R14, R11, RZ ;  /* 0x0000000b0e0a7210 */ /* 0x000fe40007f3e0ff */
[----:B------:R-:W-:Y:S02]  /*0dc0*/  IADD3 R8, P2, PT, R13, R9, RZ ;  /* 0x000000090d087210 */ /* 0x000fe40007f5e0ff */
[----:B------:R-:W-:Y:S02]  /*0dd0*/  LEA.HI.X.SX32 R11, R11, RZ, 0x1, P1 ;  /* 0x000000ff0b0b7211 */ /* 0x000fe400008f0eff */
[----:B------:R-:W-:Y:S01]  /*0de0*/  LEA.HI.X.SX32 R9, R9, R12, 0x1, P2 ;  /* 0x0000000c09097211 */ /* 0x000fe200010f0eff */
[----:B--2---:R-:W-:Y:S04]  /*0df0*/  STS.64 [R21], R6 ;  /* 0x0000000615007388 */ /* 0x004fe80000000a00 */
[----:B---3--:R0:W-:Y:S01]  /*0e00*/  STS.64 [R17], R28 ;  /* 0x0000001c11007388 */ /* 0x0081e20000000a00 */
[----:B------:R-:W-:Y:S01]  /*0e10*/  BAR.SYNC.DEFER_BLOCKING 0x0 ;  /* 0x0000000000007b1d */ /* 0x000fe20000010000 */
[----:B0-----:R-:W-:-:S04]  /*0e20*/  LEA R28, P1, R10, UR12, 0x3 ;  /* 0x0000000c0a1c7c11 */ /* 0x001fc8000f8218ff */
[----:B------:R-:W-:Y:S01]  /*0e30*/  LEA.HI.X R29, R10, UR13, R11, 0x3, P1 ;  /* 0x0000000d0a1d7c11 */ /* 0x000fe200088f1c0b */
        /* <DEDUP_REMOVED lines=14> */
[----:B------:R-:W-:Y:S01]  /*0f20*/  LDS.64 R22, [R2+0x180] ;  /* 0x0001800002167984 */ /* 0x000fe20000000a00 */
[----:B------:R-:W-:-:S04]  /*0f30*/  LEA R26, P1, R8, UR14, 0x3 ;  /* 0x0000000e081a7c11 */ /* 0x000fc8000f8218ff */
[----:B------:R-:W-:Y:S02]  /*0f40*/  LEA.HI.X R27, R8, UR15, R9, 0x3, P1 ;  /* 0x0000000f081b7c11 */ /* 0x000fe400088f1c09 */
[----:B------:R-:W-:Y:S02]  /*0f50*/  DFMA R24, R24, R6, R4 ;  /* 0x000000061818722b */ /* 0x000fe40000000004 */
[----:B------:R-:W0:Y:S06]  /*0f60*/  LDS.128 R4, [R16+0x30] ;  /* 0x0000300010047984 */ /* 0x000e2c0000000c00 */
[----:B0-----:R-:W-:Y:S01]  /*0f70*/  DFMA R22, R4, R22, R24 ;  /* 0x000000160416722b */ /* 0x001fe20000000018 */
[----:B------:R-:W0:Y:S01]  /*0f80*/  LDS.64 R4, [R2+0x1c0] ;  /* 0x0001c00002047984 */ /* 0x000e220000000a00 */
[----:B------:R-:W-:Y:S06]  /*0f90*/  BAR.SYNC.DEFER_BLOCKING 0x0 ;  /* 0x0000000000007b1d */ /* 0x000fec0000010000 */
[----:B------:R-:W2:Y:S04]  /*0fa0*/  LDG.E.64 R28, desc[UR8][R28.64] ;  /* 0x000000081c1c7981 */ /* 0x000ea8000c1e1b00 */
[----:B------:R-:W3:Y:S01]  /*0fb0*/  LDG.E.64 R26, desc[UR8][R26.64] ;  /* 0x000000081a1a7981 */ /* 0x000ee2000c1e1b00 */
[----:B------:R-:W-:Y:S01]  /*0fc0*/  VIADD R20, R20, 0x2 ;  /* 0x0000000214147836 */ /* 0x000fe20000000000 */
[----:B0-----:R-:W-:-:S02]  /*0fd0*/  DFMA R4, R4, R6, R22 ;  /* 0x000000060404722b */ /* 0x001fc40000000016 */
[----:B--2---:R-:W-:Y:S04]  /*0fe0*/  STS.64 [R21], R28 ;  /* 0x0000001c15007388 */ /* 0x004fe80000000a00 */
[----:B---3--:R-:W-:Y:S01]  /*0ff0*/  STS.64 [R17], R26 ;  /* 0x0000001a11007388 */ /* 0x008fe20000000a00 */
[----:B------:R-:W-:Y:S06]  /*1000*/  BAR.SYNC.DEFER_BLOCKING 0x0 ;  /* 0x0000000000007b1d */ /* 0x000fec0000010000 */
[----:B------:R-:W-:Y:S04]  /*1010*/  LDS.64 R26, [R2] ;  /* 0x00000000021a7984 */ /* 0x000fe80000000a00 */
[----:B------:R-:W0:Y:S04]  /*1020*/  LDS.128 R8, [R16] ;  /* 0x0000000010087984 */ /* 0x000e280000000c00 */
[----:B------:R-:W1:Y:S04]  /*1030*/  LDS.64 R22, [R2+0x40] ;  /* 0x0000400002167984 */ /* 0x000e680000000a00 */
[----:B------:R-:W-:Y:S01]  /*1040*/  LDS.64 R24, [R2+0x80] ;  /* 0x0000800002187984 */ /* 0x000fe20000000a00 */
[----:B0-----:R-:W-:-:S03]  /*1050*/  DFMA R8, R8, R26, R4 ;  /* 0x0000001a0808722b */ /* 0x001fc60000000004 */
[----:B------:R-:W0:Y:S04]  /*1060*/  LDS.128 R4, [R16+0x10] ;  /* 0x0000100010047984 */ /* 0x000e280000000c00 */
[----:B------:R-:W-:Y:S01]  /*1070*/  LDS.64 R26, [R2+0x100] ;  /* 0x00010000021a7984 */ /* 0x000fe20000000a00 */
[----:B-1----:R-:W-:-:S03]  /*1080*/  DFMA R10, R22, R10, R8 ;  /* 0x0000000a160a722b */ /* 0x002fc60000000008 */
[----:B------:R-:W1:Y:S05]  /*1090*/  LDS.64 R22, [R2+0xc0] ;  /* 0x0000c00002167984 */ /* 0x000e6a0000000a00 */
[----:B0-----:R-:W-:Y:S02]  /*10a0*/  DFMA R4, R4, R24, R10 ;  /* 0x000000180404722b */ /* 0x001fe4000000000a */
[----:B------:R-:W0:Y:S04]  /*10b0*/  LDS.128 R8, [R16+0x20] ;  /* 0x0000200010087984 */ /* 0x000e280000000c00 */
[----:B------:R-:W2:Y:S02]  /*10c0*/  LDS.64 R24, [R2+0x140] ;  /* 0x0001400002187984 */ /* 0x000ea40000000a00 */
[----:B-1----:R-:W-:-:S02]  /*10d0*/  DFMA R6, R22, R6, R4 ;  /* 0x000000061606722b */ /* 0x002fc40000000004 */
[----:B------:R-:W-:Y:S06]  /*10e0*/  LDS.64 R22, [R2+0x180] ;  /* 0x0001800002167984 */ /* 0x000fec0000000a00 */
[----:B0-----:R-:W-:Y:S02]  /*10f0*/  DFMA R26, R8, R26, R6 ;  /* 0x0000001a081a722b */ /* 0x001fe40000000006 */
[----:B------:R-:W0:Y:S04]  /*1100*/  LDS.128 R4, [R16+0x30] ;  /* 0x0000300010047984 */ /* 0x000e280000000c00 */
[----:B------:R-:W1:Y:S02]  /*1110*/  LDS.64 R8, [R2+0x1c0] ;  /* 0x0001c00002087984 */ /* 0x000e640000000a00 */
[----:B--2---:R-:W-:-:S08]  /*1120*/  DFMA R10, R24, R10, R26 ;  /* 0x0000000a180a722b */ /* 0x004fd0000000001a */
[----:B0-----:R-:W-:-:S08]  /*1130*/  DFMA R22, R4, R22, R10 ;  /* 0x000000160416722b */ /* 0x001fd0000000000a */
[----:B-1----:R-:W-:Y:S01]  /*1140*/  DFMA R22, R8, R6, R22 ;  /* 0x000000060816722b */ /* 0x002fe20000000016 */
[----:B------:R-:W-:Y:S10]  /*1150*/  BAR.SYNC.DEFER_BLOCKING 0x0 ;  /* 0x0000000000007b1d */ /* 0x000ff40000010000 */
.L_x_3:
[----:B------:R-:W-:Y:S05]  /*1160*/  @P0 BRA `(.L_x_0) ;  /* 0x0000000000980947 */ /* 0x000fea0003800000 */
[----:B------:R-:W0:Y:S01]  /*1170*/  LDCU.128 UR12, c[0x0][0x390] ;  /* 0x00007200ff0c77ac */ /* 0x000e220008000c00 */
[----:B------:R-:W-:Y:S02]  /*1180*/  IMAD R18, R18, R20, R3 ;  /* 0x0000001412127224 */ /* 0x000fe400078e0203 */
[----:B------:R-:W-:-:S03]  /*1190*/  IMAD R19, R20, 0x8, R19 ;  /* 0x0000000814137824 */ /* 0x000fc600078e0213 */
[----:B------:R-:W-:Y:S02]  /*11a0*/  IADD3 R4, P1, PT, R13, R18, RZ ;  /* 0x000000120d047210 */ /* 0x000fe40007f3e0ff */
[----:B------:R-:W-:Y:S02]  /*11b0*/  IADD3 R14, P0, PT, R14, R19, RZ ;  /* 0x000000130e0e7210 */ /* 0x000fe40007f1e0ff */
[----:B------:R-:W-:Y:S02]  /*11c0*/  LEA.HI.X.SX32 R5, R18, R12, 0x1, P1 ;  /* 0x0000000c12057211 */ /* 0x000fe400008f0eff */
[----:B------:R-:W-:Y:S02]  /*11d0*/  LEA.HI.X.SX32 R19, R19, RZ, 0x1, P0 ;  /* 0x000000ff13137211 */ /* 0x000fe400000f0eff */
[----:B0-----:R-:W-:Y:S02]  /*11e0*/  LEA R12, P1, R14, UR12, 0x3 ;  /* 0x0000000c0e0c7c11 */ /* 0x001fe4000f8218ff */
[----:B------:R-:W-:-:S02]  /*11f0*/  LEA R26, P0, R4, UR14, 0x3 ;  /* 0x0000000e041a7c11 */ /* 0x000fc4000f8018ff */
[----:B------:R-:W-:Y:S02]  /*1200*/  LEA.HI.X R13, R14, UR13, R19, 0x3, P1 ;  /* 0x0000000d0e0d7c11 */ /* 0x000fe400088f1c13 */
[----:B------:R-:W-:-:S04]  /*1210*/  LEA.HI.X R27, R4, UR15, R5, 0x3, P0 ;  /* 0x0000000f041b7c11 */ /* 0x000fc800080f1c05 */
[----:B------:R-:W2:Y:S04]  /*1220*/  LDG.E.64 R12, desc[UR8][R12.64] ;  /* 0x000000080c0c7981 */ /* 0x000ea8000c1e1b00 */
[----:B------:R-:W3:Y:S01]  /*1230*/  LDG.E.64 R26, desc[UR8][R26.64] ;  /* 0x000000081a1a7981 */ /* 0x000ee2000c1e1b00 */
[----:B------:R-:W-:-:S05]  /*1240*/  IMAD R29, R15, 0x8, R16 ;  /* 0x000000080f1d7824 */ /* 0x000fca00078e0210 */
[----:B--2---:R-:W-:Y:S04]  /*1250*/  STS.64 [R29], R12 ;  /* 0x0000000c1d007388 */ /* 0x004fe80000000a00 */
[----:B---3--:R-:W-:Y:S01]  /*1260*/  STS.64 [R17], R26 ;  /* 0x0000001a11007388 */ /* 0x008fe20000000a00 */
[----:B------:R-:W-:Y:S06]  /*1270*/  BAR.SYNC.DEFER_BLOCKING 0x0 ;  /* 0x0000000000007b1d */ /* 0x000fec0000010000 */
[----:B------:R-:W-:Y:S04]  /*1280*/  LDS.64 R14, [R2] ;  /* 0x00000000020e7984 */ /* 0x000fe80000000a00 */
[----:B------:R-:W0:Y:S04]  /*1290*/  LDS.128 R4, [R16] ;  /* 0x0000000010047984 */ /* 0x000e280000000c00 */
[----:B------:R-:W1:Y:S04]  /*12a0*/  LDS.64 R24, [R2+0x40] ;  /* 0x0000400002187984 */ /* 0x000e680000000a00 */
[----:B------:R-:W-:Y:S04]  /*12b0*/  LDS.64 R20, [R2+0x80] ;  /* 0x0000800002147984 */ /* 0x000fe80000000a00 */
[----:B------:R-:W2:Y:S04]  /*12c0*/  LDS.128 R8, [R16+0x10] ;  /* 0x0000100010087984 */ /* 0x000ea80000000c00 */
[----:B------:R-:W3:Y:S04]  /*12d0*/  LDS.64 R18, [R2+0xc0] ;  /* 0x0000c00002127984 */ /* 0x000ee80000000a00 */
[----:B------:R-:W-:Y:S01]  /*12e0*/  LDS.64 R26, [R2+0x1c0] ;  /* 0x0001c000021a7984 */ /* 0x000fe20000000a00 */
[----:B0-----:R-:W-:-:S03]  /*12f0*/  DFMA R22, R4, R14, R22 ;  /* 0x0000000e0416722b */ /* 0x001fc60000000016 */
[----:B------:R-:W-:Y:S04]  /*1300*/  LDS.64 R4, [R2+0x100] ;  /* 0x0001000002047984 */ /* 0x000fe80000000a00 */
[----:B------:R-:W0:Y:S01]  /*1310*/  LDS.128 R12, [R16+0x20] ;  /* 0x00002000100c7984 */ /* 0x000e220000000c00 */
[----:B-1----:R-:W-:-:S03]  /*1320*/  DFMA R24, R24, R6, R22 ;  /* 0x000000061818722b */ /* 0x002fc60000000016 */
[----:B------:R-:W1:Y:S05]  /*1330*/  LDS.64 R6, [R2+0x140] ;  /* 0x0001400002067984 */ /* 0x000e6a0000000a00 */
[----:B--2---:R-:W-:Y:S01]  /*1340*/  DFMA R24, R8, R20, R24 ;  /* 0x000000140818722b */ /* 0x004fe20000000018 */
[----:B------:R-:W-:Y:S04]  /*1350*/  LDS.64 R8, [R2+0x180] ;  /* 0x0001800002087984 */ /* 0x000fe80000000a00 */
[----:B------:R-:W2:Y:S03]  /*1360*/  LDS.128 R20, [R16+0x30] ;  /* 0x0000300010147984 */ /* 0x000ea60000000c00 */
[----:B---3--:R-:W-:-:S08]  /*1370*/  DFMA R10, R18, R10, R24 ;  /* 0x0000000a120a722b */ /* 0x008fd00000000018 */
[----:B0-----:R-:W-:-:S08]  /*1380*/  DFMA R4, R12, R4, R10 ;  /* 0x000000040c04722b */ /* 0x001fd0000000000a */
[----:B-1----:R-:W-:-:S08]  /*1390*/  DFMA R4, R6, R14, R4 ;  /* 0x0000000e0604722b */ /* 0x002fd00000000004 */
[----:B--2---:R-:W-:-:S08]  /*13a0*/  DFMA R4, R20, R8, R4 ;  /* 0x000000081404722b */ /* 0x004fd00000000004 */
[----:B------:R-:W-:Y:S01]  /*13b0*/  DFMA R22, R26, R22, R4 ;  /* 0x000000161a16722b */ /* 0x000fe20000000004 */
[----:B------:R-:W-:Y:S10]  /*13c0*/  BAR.SYNC.DEFER_BLOCKING 0x0 ;  /* 0x0000000000007b1d */ /* 0x000ff40000010000 */
.L_x_0:
[----:B------:R-:W0:Y:S01]  /*13d0*/  S2R R5, SR_TID.Y ;  /* 0x0000000000057919 */ /* 0x000e220000002200 */
[----:B------:R-:W1:Y:S01]  /*13e0*/  LDCU.64 UR4, c[0x0][0x3a0] ;  /* 0x00007400ff0477ac */ /* 0x000e620008000a00 */
[----:B------:R-:W-:Y:S01]  /*13f0*/  IMAD.SHL.U32 R2, R0, 0x8, RZ ;  /* 0x0000000800027824 */ /* 0x000fe200078e00ff */
[----:B------:R-:W0:Y:S03]  /*1400*/  S2R R4, SR_TID.X ;  /* 0x0000000000047919 */ /* 0x000e260000002100 */
[----:B------:R-:W-:Y:S02]  /*1410*/  IMAD R3, R2, UR7, R3 ;  /* 0x0000000702037c24 */ /* 0x000fe4000f8e0203 */
[----:B0-----:R-:W-:-:S03]  /*1420*/  IMAD R2, R4, R0, R5 ;  /* 0x0000000004027224 */ /* 0x001fc600078e0205 */
[----:B------:R-:W-:Y:S02]  /*1430*/  SHF.R.S32.HI R0, RZ, 0x1f, R3 ;  /* 0x0000001fff007819 */ /* 0x000fe40000011403 */
[----:B------:R-:W-:-:S04]  /*1440*/  IADD3 R3, P0, PT, R2, R3, RZ ;  /* 0x0000000302037210 */ /* 0x000fc80007f1e0ff */
[----:B------:R-:W-:Y:S02]  /*1450*/  LEA.HI.X.SX32 R0, R2, R0, 0x1, P0 ;  /* 0x0000000002007211 */ /* 0x000fe400000f0eff */
[----:B-1----:R-:W-:-:S04]  /*1460*/  LEA R2, P0, R3, UR4, 0x3 ;  /* 0x0000000403027c11 */ /* 0x002fc8000f8018ff */
[----:B------:R-:W-:-:S05]  /*1470*/  LEA.HI.X R3, R3, UR5, R0, 0x3, P0 ;  /* 0x0000000503037c11 */ /* 0x000fca00080f1c00 */
[----:B------:R-:W-:Y:S01]  /*1480*/  STG.E.64 desc[UR8][R2.64], R22 ;  /* 0x0000001602007986 */ /* 0x000fe2000c101b08 */
[----:B------:R-:W-:Y:S05]  /*1490*/  EXIT ;  /* 0x000000000000794d */ /* 0x000fea0003800000 */
.L_x_4:
[----:B------:R-:W-:-:S00]  /*14a0*/  BRA `(.L_x_4) ;  /* 0xfffffffc00fc7947 */ /* 0x000fc0000383ffff */
[----:B------:R-:W-:-:S00]  /*14b0*/  NOP ;  /* 0x0000000000007918 */ /* 0x000fc00000000000 */
        /* <DEDUP_REMOVED lines=12> */
.L_x_5:


//--------------------- .nv.shared._Z18matmult_gpu5KerneliiiPdS_S_ --------------------------
	.section	.nv.shared._Z18matmult_gpu5KerneliiiPdS_S_,"aw",@nobits
	.sectionflags	@""
	.align	8
.nv.shared._Z18matmult_gpu5KerneliiiPdS_S_:
	.zero		2048


//--------------------- .nv.shared.reserved.0     --------------------------
	.section	.nv.shared.reserved.0,"aw",@nobits
	.weak		__nv_reservedSMEM_offset_0_alias
	.size		__nv_reservedSMEM_offset_0_alias, 0, 64
	.other		__nv_reservedSMEM_offset_0_alias,@"STO_CUDA_RESERVED_SHARED STV_DEFAULT"
__nv_reservedSMEM_offset_0_alias:
	.zero		0
	.zero		64


//--------------------- .nv.constant0._Z18matmult_gpu5KerneliiiPdS_S_ --------------------------
	.section	.nv.constant0._Z18matmult_gpu5KerneliiiPdS_S_,"a",@progbits
	.sectionflags	@""
	.align	4
.nv.constant0._Z18matmult_gpu5KerneliiiPdS_S_:
	.zero		936


//--------------------- SYMBOLS --------------------------

	.type		.nv.reservedSmem.offset0,@object
	.size		.nv.reservedSmem.offset0,0x4
	.type		.nv.reservedSmem.cap,@object
	.size		.nv.reservedSmem.cap,0x4
